//
// Generated by NVIDIA NVVM Compiler
//
// Compiler Build ID: CL-36424714
// Cuda compilation tools, release 13.0, V13.0.88
// Based on NVVM 20.0.0
//

.version 9.0
.target sm_100
.address_size 64

	// .globl	_Z11printMatrixPA9_iii
.extern .func  (.param .b32 func_retval0) vprintf
(
	.param .b64 vprintf_param_0,
	.param .b64 vprintf_param_1
)
;
.global .align 1 .b8 $str[10] = {37, 100, 120, 37, 100, 61, 37, 100, 10};

.visible .entry _Z11printMatrixPA9_iii(
	.param .u64 .ptr .align 1 _Z11printMatrixPA9_iii_param_0,
	.param .u32 _Z11printMatrixPA9_iii_param_1,
	.param .u32 _Z11printMatrixPA9_iii_param_2
)
{
	.local .align 16 .b8 	__local_depot0[16];
	.reg .b64 	%SP;
	.reg .b64 	%SPL;
	.reg .pred 	%p<9>;
	.reg .b32 	%r<22>;
	.reg .b64 	%rd<17>;

	mov.u64 	%SPL, __local_depot0;
	cvta.local.u64 	%SP, %SPL;
	ld.param.u64 	%rd1, [_Z11printMatrixPA9_iii_param_0];
	ld.param.u32 	%r3, [_Z11printMatrixPA9_iii_param_1];
	ld.param.u32 	%r4, [_Z11printMatrixPA9_iii_param_2];
	mov.u32 	%r5, %tid.x;
	mov.u32 	%r6, %ctaid.x;
	mov.u32 	%r7, %ntid.x;
	mad.lo.s32 	%r8, %r6, %r7, %r5;
	setp.gt.s32 	%p1, %r8, 8;
	@%p1 bra 	$L__BB0_3;
	mov.u32 	%r9, %tid.y;
	mov.u32 	%r10, %ctaid.y;
	mov.u32 	%r11, %ntid.y;
	mad.lo.s32 	%r12, %r10, %r11, %r9;
	mov.u32 	%r13, %tid.z;
	mov.u32 	%r14, %ctaid.z;
	mov.u32 	%r15, %ntid.z;
	mad.lo.s32 	%r16, %r14, %r15, %r13;
	setp.gt.s32 	%p2, %r3, %r12;
	setp.gt.u32 	%p3, %r12, 8;
	setp.gt.s32 	%p4, %r4, %r16;
	or.pred  	%p5, %p2, %p4;
	or.pred  	%p6, %p5, %p3;
	setp.gt.u32 	%p7, %r16, 8;
	or.pred  	%p8, %p6, %p7;
	@%p8 bra 	$L__BB0_3;
	cvta.to.global.u64 	%rd2, %rd1;
	add.u64 	%rd3, %SP, 0;
	add.u64 	%rd4, %SPL, 0;
	mul.wide.u32 	%rd5, %r12, 36;
	add.s64 	%rd6, %rd2, %rd5;
	mul.wide.u32 	%rd7, %r16, 4;
	add.s64 	%rd8, %rd6, %rd7;
	ld.global.u32 	%r17, [%rd8];
	mul.wide.s32 	%rd9, %r3, 36;
	add.s64 	%rd10, %rd2, %rd9;
	mul.wide.s32 	%rd11, %r4, 4;
	add.s64 	%rd12, %rd10, %rd11;
	ld.global.u32 	%r18, [%rd12];
	mul.lo.s32 	%r19, %r4, %r3;
	mul.wide.s32 	%rd13, %r19, 36;
	add.s64 	%rd14, %rd1, %rd13;
	st.local.v2.u32 	[%rd4], {%r17, %r18};
	st.local.u64 	[%rd4+8], %rd14;
	mov.u64 	%rd15, $str;
	cvta.global.u64 	%rd16, %rd15;
	{ // callseq 0, 0
	.param .b64 param0;
	st.param.b64 	[param0], %rd16;
	.param .b64 param1;
	st.param.b64 	[param1], %rd3;
	.param .b32 retval0;
	call.uni (retval0), 
	vprintf, 
	(
	param0, 
	param1
	);
	ld.param.b32 	%r20, [retval0];
	} // callseq 0
$L__BB0_3:
	ret;

}


// ===== COMPILED SASS (sm_100) =====

	.target	sm_100

	.elftype	@"ET_EXEC"


//--------------------- .note.nv.tkinfo           --------------------------
	.section	.note.nv.tkinfo,"",@"SHT_NOTE"
	.sectionflags	@"SHF_NOTE_NV_TKINFO"
	.tkinfo
        /*0018*/ 	.word	0x00000002
        /*0030*/ 	.string	""
        /*0030*/ 	.string	"ptxas"
        /*0030*/ 	.string	"Cuda compilation tools, release 13.0, V13.0.88"
        /*0030*/ 	.string	"Build cuda_13.0.r13.0/compiler.36424714_0"
        /*0030*/ 	.string	"-arch sm_100 -m 64 "



//--------------------- .note.nv.cuinfo           --------------------------
	.section	.note.nv.cuinfo,"",@"SHT_NOTE"
	.sectionflags	@"SHF_NOTE_NV_CUINFO"
        /*0018*/ 	.short	0x0002
        /*001a*/ 	.short	0x0064
        /*001c*/ 	.short	0x0082
	.zero		2


//--------------------- .nv.info                  --------------------------
	.section	.nv.info,"",@"SHT_CUDA_INFO"
	.align	4


	//----- nvinfo : EIATTR_REGCOUNT
	.align		4
        /*0000*/ 	.byte	0x04, 0x2f
        /*0002*/ 	.short	(.L_2 - .L_1)
	.align		4
.L_1:
        /*0004*/ 	.word	index@(_Z11printMatrixPA9_iii)
        /*0008*/ 	.word	0x00000018


	//----- nvinfo : EIATTR_FRAME_SIZE
	.align		4
.L_2:
        /*000c*/ 	.byte	0x04, 0x11
        /*000e*/ 	.short	(.L_4 - .L_3)
	.align		4
.L_3:
        /*0010*/ 	.word	index@(_Z11printMatrixPA9_iii)
        /*0014*/ 	.word	0x00000010


	//----- nvinfo : EIATTR_MIN_STACK_SIZE
	.align		4
.L_4:
        /*0018*/ 	.byte	0x04, 0x12
        /*001a*/ 	.short	(.L_6 - .L_5)
	.align		4
.L_5:
        /*001c*/ 	.word	index@(_Z11printMatrixPA9_iii)
        /*0020*/ 	.word	0x00000010
.L_6:


//--------------------- .nv.compat                --------------------------
	.section	.nv.compat,"",@"SHT_CUDA_COMPAT_INFO"
	.align	4
        /*0000*/ 	.byte	0x02, 0x09, 0x00, 0x00, 0x02, 0x02, 0x01, 0x00, 0x02, 0x05, 0x05, 0x00, 0x03, 0x07, 0x01, 0x01
        /*0010*/ 	.byte	0x02, 0x03, 0x00, 0x00, 0x02, 0x06, 0x01, 0x00, 0x04, 0x0b, 0x08, 0x00, 0x09, 0x00, 0x00, 0x00
        /*0020*/ 	.byte	0x00, 0x00, 0x00, 0x00


//--------------------- .nv.info._Z11printMatrixPA9_iii --------------------------
	.section	.nv.info._Z11printMatrixPA9_iii,"",@"SHT_CUDA_INFO"
	.sectionflags	@""
	.align	4


	//----- nvinfo : EIATTR_CUDA_API_VERSION
	.align		4
        /*0000*/ 	.byte	0x04, 0x37
        /*0002*/ 	.short	(.L_8 - .L_7)
.L_7:
        /*0004*/ 	.word	0x00000082


	//----- nvinfo : EIATTR_KPARAM_INFO
	.align		4
.L_8:
        /*0008*/ 	.byte	0x04, 0x17
        /*000a*/ 	.short	(.L_10 - .L_9)
.L_9:
        /*000c*/ 	.word	0x00000000
        /*0010*/ 	.short	0x0002
        /*0012*/ 	.short	0x000c
        /*0014*/ 	.byte	0x00, 0xf0, 0x11, 0x00


	//----- nvinfo : EIATTR_KPARAM_INFO
	.align		4
.L_10:
        /*0018*/ 	.byte	0x04, 0x17
        /*001a*/ 	.short	(.L_12 - .L_11)
.L_11:
        /*001c*/ 	.word	0x00000000
        /*0020*/ 	.short	0x0001
        /*0022*/ 	.short	0x0008
        /*0024*/ 	.byte	0x00, 0xf0, 0x11, 0x00


	//----- nvinfo : EIATTR_KPARAM_INFO
	.align		4
.L_12:
        /*0028*/ 	.byte	0x04, 0x17
        /*002a*/ 	.short	(.L_14 - .L_13)
.L_13:
        /*002c*/ 	.word	0x00000000
        /*0030*/ 	.short	0x0000
        /*0032*/ 	.short	0x0000
        /*0034*/ 	.byte	0x00, 0xf5, 0x21, 0x00


	//----- nvinfo : EIATTR_SPARSE_MMA_MASK
	.align		4
.L_14:
        /*0038*/ 	.byte	0x03, 0x50
        /*003a*/ 	.short	0x0000


	//----- nvinfo : EIATTR_MAXREG_COUNT
	.align		4
        /*003c*/ 	.byte	0x03, 0x1b
        /*003e*/ 	.short	0x00ff


	//----- nvinfo : EIATTR_EXTERNS
	.align		4
        /*0040*/ 	.byte	0x04, 0x0f
        /*0042*/ 	.short	(.L_16 - .L_15)


	//   ....[0]....
	.align		4
.L_15:
        /*0044*/ 	.word	index@(vprintf)


	//----- nvinfo : EIATTR_MERCURY_ISA_VERSION
	.align		4
.L_16:
        /*0048*/ 	.byte	0x03, 0x5f
        /*004a*/ 	.short	0x0101


	//----- nvinfo : EIATTR_VRC_CTA_INIT_COUNT
	.align		4
        /*004c*/ 	.byte	0x02, 0x4a
	.zero		1
	.zero		1


	//----- nvinfo : EIATTR_SYSCALL_OFFSETS
	.align		4
        /*0050*/ 	.byte	0x04, 0x46
        /*0052*/ 	.short	(.L_18 - .L_17)


	//   ....[0]....
.L_17:
        /*0054*/ 	.word	0x000002c0


	//----- nvinfo : EIATTR_EXIT_INSTR_OFFSETS
	.align		4
.L_18:
        /*0058*/ 	.byte	0x04, 0x1c
        /*005a*/ 	.short	(.L_20 - .L_19)


	//   ....[0]....
.L_19:
        /*005c*/ 	.word	0x000000b0


	//   ....[1]....
        /*0060*/ 	.word	0x00000190


	//   ....[2]....
        /*0064*/ 	.word	0x000002d0


	//----- nvinfo : EIATTR_CRS_STACK_SIZE
	.align		4
.L_20:
        /*0068*/ 	.byte	0x04, 0x1e
        /*006a*/ 	.short	(.L_22 - .L_21)
.L_21:
        /*006c*/ 	.word	0x00000000


	//----- nvinfo : EIATTR_CBANK_PARAM_SIZE
	.align		4
.L_22:
        /*0070*/ 	.byte	0x03, 0x19
        /*0072*/ 	.short	0x0010


	//----- nvinfo : EIATTR_PARAM_CBANK
	.align		4
        /*0074*/ 	.byte	0x04, 0x0a
        /*0076*/ 	.short	(.L_24 - .L_23)
	.align		4
.L_23:
        /*0078*/ 	.word	index@(.nv.constant0._Z11printMatrixPA9_iii)
        /*007c*/ 	.short	0x0380
        /*007e*/ 	.short	0x0010


	//----- nvinfo : EIATTR_SW_WAR
	.align		4
.L_24:
        /*0080*/ 	.byte	0x04, 0x36
        /*0082*/ 	.short	(.L_26 - .L_25)
.L_25:
        /*0084*/ 	.word	0x00000008
.L_26:


//--------------------- .nv.callgraph             --------------------------
	.section	.nv.callgraph,"",@"SHT_CUDA_CALLGRAPH"
	.align	4
	.sectionentsize	8
	.align		4
        /*0000*/ 	.word	0x00000000
	.align		4
        /*0004*/ 	.word	0xffffffff
	.align		4
        /*0008*/ 	.word	index@(_Z11printMatrixPA9_iii)
	.align		4
        /*000c*/ 	.word	index@(vprintf)
	.align		4
        /*0010*/ 	.word	0x00000000
	.align		4
        /*0014*/ 	.word	0xfffffffe
	.align		4
        /*0018*/ 	.word	0x00000000
	.align		4
        /*001c*/ 	.word	0xfffffffd
	.align		4
        /*0020*/ 	.word	0x00000000
	.align		4
        /*0024*/ 	.word	0xfffffffc


//--------------------- .nv.constant4             --------------------------
	.section	.nv.constant4,"a",@progbits
	.align	8
	.align		8
.nv.constant4:
        /*0000*/ 	.dword	vprintf
	.align		8
        /*0008*/ 	.dword	$str


//--------------------- .text._Z11printMatrixPA9_iii --------------------------
	.section	.text._Z11printMatrixPA9_iii,"ax",@progbits
	.align	128
        .global         _Z11printMatrixPA9_iii
        .type           _Z11printMatrixPA9_iii,@function
        .size           _Z11printMatrixPA9_iii,(.L_x_2 - _Z11printMatrixPA9_iii)
        .other          _Z11printMatrixPA9_iii,@"STO_CUDA_ENTRY STV_DEFAULT"
_Z11printMatrixPA9_iii:
.text._Z11printMatrixPA9_iii:
[----:B------:R-:W0:Y:S01]  /*0000*/  LDC R1, c[0x0][0x37c] ;  /* 0x0000df00ff017b82 */ /* 0x000e220000000800 */
[----:B------:R-:W1:Y:S01]  /*0010*/  S2R R0, SR_TID.X ;  /* 0x0000000000007919 */ /* 0x000e620000002100 */
[----:B------:R-:W2:Y:S06]  /*0020*/  LDCU UR5, c[0x0][0x2fc] ;  /* 0x00005f80ff0577ac */ /* 0x000eac0008000800 */
[----:B------:R-:W1:Y:S01]  /*0030*/  S2UR UR6, SR_CTAID.X ;  /* 0x00000000000679c3 */ /* 0x000e620000002500 */
[----:B0-----:R-:W-:Y:S01]  /*0040*/  IADD3 R1, PT, PT, R1, -0x10, RZ ;  /* 0xfffffff001017810 */ /* 0x001fe20007ffe0ff */
[----:B------:R-:W0:Y:S06]  /*0050*/  LDCU UR4, c[0x0][0x2f8] ;  /* 0x00005f00ff0477ac */ /* 0x000e2c0008000800 */
[----:B------:R-:W1:Y:S01]  /*0060*/  LDC R3, c[0x0][0x360] ;  /* 0x0000d800ff037b82 */ /* 0x000e620000000800 */
[----:B0-----:R-:W-:-:S04]  /*0070*/  IADD3 R6, P1, PT, R1, UR4, RZ ;  /* 0x0000000401067c10 */ /* 0x001fc8000ff3e0ff */
[----:B--2---:R-:W-:Y:S01]  /*0080*/  IADD3.X R7, PT, PT, RZ, UR5, RZ, P1, !PT ;  /* 0x00000005ff077c10 */ /* 0x004fe20008ffe4ff */
[----:B-1----:R-:W-:-:S05]  /*0090*/  IMAD R0, R3, UR6, R0 ;  /* 0x0000000603007c24 */ /* 0x002fca000f8e0200 */
[----:B------:R-:W-:-:S13]  /*00a0*/  ISETP.GT.AND P0, PT, R0, 0x8, PT ;  /* 0x000000080000780c */ /* 0x000fda0003f04270 */
[----:B------:R-:W-:Y:S05]  /*00b0*/  @P0 EXIT ;  /* 0x000000000000094d */ /* 0x000fea0003800000 */
[----:B------:R-:W0:Y:S01]  /*00c0*/  S2R R0, SR_TID.Z ;  /* 0x0000000000007919 */ /* 0x000e220000002300 */
[----:B------:R-:W1:Y:S01]  /*00d0*/  LDC R2, c[0x0][0x364] ;  /* 0x0000d900ff027b82 */ /* 0x000e620000000800 */
[----:B------:R-:W1:Y:S07]  /*00e0*/  S2R R3, SR_TID.Y ;  /* 0x0000000000037919 */ /* 0x000e6e0000002200 */
[----:B------:R-:W0:Y:S08]  /*00f0*/  S2UR UR5, SR_CTAID.Z ;  /* 0x00000000000579c3 */ /* 0x000e300000002700 */
[----:B------:R-:W0:Y:S08]  /*0100*/  LDC R9, c[0x0][0x368] ;  /* 0x0000da00ff097b82 */ /* 0x000e300000000800 */
[----:B------:R-:W1:Y:S08]  /*0110*/  S2UR UR4, SR_CTAID.Y ;  /* 0x00000000000479c3 */ /* 0x000e700000002600 */
[----:B------:R-:W2:Y:S01]  /*0120*/  LDC.64 R4, c[0x0][0x388] ;  /* 0x0000e200ff047b82 */ /* 0x000ea20000000a00 */
[----:B0-----:R-:W-:-:S02]  /*0130*/  IMAD R0, R9, UR5, R0 ;  /* 0x0000000509007c24 */ /* 0x001fc4000f8e0200 */
[----:B-1----:R-:W-:-:S03]  /*0140*/  IMAD R3, R2, UR4, R3 ;  /* 0x0000000402037c24 */ /* 0x002fc6000f8e0203 */
[----:B--2---:R-:W-:-:S04]  /*0150*/  ISETP.GE.AND P0, PT, R0, R5, PT ;  /* 0x000000050000720c */ /* 0x004fc80003f06270 */
[----:B------:R-:W-:-:S04]  /*0160*/  ISETP.LT.OR P0, PT, R3, R4, !P0 ;  /* 0x000000040300720c */ /* 0x000fc80004701670 */
[----:B------:R-:W-:-:S04]  /*0170*/  ISETP.GT.U32.OR P0, PT, R3, 0x8, P0 ;  /* 0x000000080300780c */ /* 0x000fc80000704470 */
[----:B------:R-:W-:-:S13]  /*0180*/  ISETP.GT.U32.OR P0, PT, R0, 0x8, P0 ;  /* 0x000000080000780c */ /* 0x000fda0000704470 */
[----:B------:R-:W-:Y:S05]  /*0190*/  @P0 EXIT ;  /* 0x000000000000094d */ /* 0x000fea0003800000 */
[----:B------:R-:W0:Y:S01]  /*01a0*/  LDC.64 R12, c[0x0][0x380] ;  /* 0x0000e000ff0c7b82 */ /* 0x000e220000000a00 */
[----:B------:R-:W1:Y:S01]  /*01b0*/  LDCU.64 UR4, c[0x0][0x358] ;  /* 0x00006b00ff0477ac */ /* 0x000e620008000a00 */
[----:B0-----:R-:W-:-:S04]  /*01c0*/  IMAD.WIDE.U32 R2, R3, 0x24, R12 ;  /* 0x0000002403027825 */ /* 0x001fc800078e000c */
[----:B------:R-:W-:-:S04]  /*01d0*/  IMAD.WIDE R10, R4, 0x24, R12 ;  /* 0x00000024040a7825 */ /* 0x000fc800078e020c */
[----:B------:R-:W-:-:S04]  /*01e0*/  IMAD.WIDE.U32 R2, R0, 0x4, R2 ;  /* 0x0000000400027825 */ /* 0x000fc800078e0002 */
[C---:B------:R-:W-:Y:S01]  /*01f0*/  IMAD.WIDE R10, R5.reuse, 0x4, R10 ;  /* 0x00000004050a7825 */ /* 0x040fe200078e020a */
[----:B-1----:R-:W2:Y:S04]  /*0200*/  LDG.E R8, desc[UR4][R2.64] ;  /* 0x0000000402087981 */ /* 0x002ea8000c1e1900 */
[----:B------:R-:W2:Y:S01]  /*0210*/  LDG.E R9, desc[UR4][R10.64] ;  /* 0x000000040a097981 */ /* 0x000ea2000c1e1900 */
[----:B------:R-:W-:Y:S01]  /*0220*/  IMAD R5, R5, R4, RZ ;  /* 0x0000000405057224 */ /* 0x000fe200078e02ff */
[----:B------:R-:W-:Y:S01]  /*0230*/  MOV R0, 0x0 ;  /* 0x0000000000007802 */ /* 0x000fe20000000f00 */
[----:B------:R-:W0:Y:S02]  /*0240*/  LDCU.64 UR4, c[0x4][0x8] ;  /* 0x01000100ff0477ac */ /* 0x000e240008000a00 */
[----:B------:R-:W-:Y:S01]  /*0250*/  IMAD.WIDE R12, R5, 0x24, R12 ;  /* 0x00000024050c7825 */ /* 0x000fe200078e020c */
[----:B------:R1:W3:Y:S04]  /*0260*/  LDC.64 R14, c[0x4][R0] ;  /* 0x01000000000e7b82 */ /* 0x0002e80000000a00 */
[----:B------:R1:W-:Y:S01]  /*0270*/  STL.64 [R1+0x8], R12 ;  /* 0x0000080c01007387 */ /* 0x0003e20000100a00 */
[----:B0-----:R-:W-:-:S02]  /*0280*/  MOV R4, UR4 ;  /* 0x0000000400047c02 */ /* 0x001fc40008000f00 */
[----:B------:R-:W-:Y:S01]  /*0290*/  MOV R5, UR5 ;  /* 0x0000000500057c02 */ /* 0x000fe20008000f00 */
[----:B--23--:R1:W-:Y:S06]  /*02a0*/  STL.64 [R1], R8 ;  /* 0x0000000801007387 */ /* 0x00c3ec0000100a00 */
[----:B------:R-:W-:-:S07]  /*02b0*/  LEPC R20, `(.L_x_0) ;  /* 0x000000001014794e */ /* 0x000fce0000000000 */
[----:B-1----:R-:W-:Y:S05]  /*02c0*/  CALL.ABS.NOINC R14 ;  /* 0x000000000e007343 */ /* 0x002fea0003c00000 */
.L_x_0:
[----:B------:R-:W-:Y:S05]  /*02d0*/  EXIT ;  /* 0x000000000000794d */ /* 0x000fea0003800000 */
.L_x_1:
[----:B------:R-:W-:-:S00]  /*02e0*/  BRA `(.L_x_1) ;  /* 0xfffffffc00fc7947 */ /* 0x000fc0000383ffff */
[----:B------:R-:W-:-:S00]  /*02f0*/  NOP ;  /* 0x0000000000007918 */ /* 0x000fc00000000000 */
        /* <DEDUP_REMOVED lines=8> */
.L_x_2:


//--------------------- .nv.global.init           --------------------------
	.section	.nv.global.init,"aw",@progbits
.nv.global.init:
	.type		$str,@object
	.size		$str,(.L_0 - $str)
$str:
        /*0000*/ 	.byte	0x25, 0x64, 0x78, 0x25, 0x64, 0x3d, 0x25, 0x64, 0x0a, 0x00
.L_0:


//--------------------- .nv.shared.reserved.0     --------------------------
	.section	.nv.shared.reserved.0,"aw",@nobits
	.weak		__nv_reservedSMEM_offset_0_alias
	.size		__nv_reservedSMEM_offset_0_alias, 0, 64
	.other		__nv_reservedSMEM_offset_0_alias,@"STO_CUDA_RESERVED_SHARED STV_DEFAULT"
__nv_reservedSMEM_offset_0_alias:
	.zero		0
	.zero		64


//--------------------- .nv.constant0._Z11printMatrixPA9_iii --------------------------
	.section	.nv.constant0._Z11printMatrixPA9_iii,"a",@progbits
	.sectionflags	@""
	.align	4
.nv.constant0._Z11printMatrixPA9_iii:
	.zero		912


//--------------------- SYMBOLS --------------------------

	.type		.nv.reservedSmem.offset0,@object
	.size		.nv.reservedSmem.offset0,0x4
	.type		vprintf,@function
